//
// Generated by NVIDIA NVVM Compiler
//
// Compiler Build ID: CL-36424714
// Cuda compilation tools, release 13.0, V13.0.88
// Based on NVVM 20.0.0
//

.version 9.0
.target sm_100
.address_size 64

	// .globl	_Z18readAndWriteKernelPfS_m

.visible .entry _Z18readAndWriteKernelPfS_m(
	.param .u64 .ptr .align 1 _Z18readAndWriteKernelPfS_m_param_0,
	.param .u64 .ptr .align 1 _Z18readAndWriteKernelPfS_m_param_1,
	.param .u64 _Z18readAndWriteKernelPfS_m_param_2
)
{
	.reg .pred 	%p<2>;
	.reg .b32 	%r<5>;
	.reg .b32 	%f<3>;
	.reg .b64 	%rd<10>;

	ld.param.u64 	%rd2, [_Z18readAndWriteKernelPfS_m_param_0];
	ld.param.u64 	%rd3, [_Z18readAndWriteKernelPfS_m_param_1];
	ld.param.u64 	%rd4, [_Z18readAndWriteKernelPfS_m_param_2];
	mov.u32 	%r1, %ctaid.x;
	mov.u32 	%r2, %ntid.x;
	mov.u32 	%r3, %tid.x;
	mad.lo.s32 	%r4, %r1, %r2, %r3;
	cvt.s64.s32 	%rd1, %r4;
	setp.le.u64 	%p1, %rd4, %rd1;
	@%p1 bra 	$L__BB0_2;
	cvta.to.global.u64 	%rd5, %rd2;
	cvta.to.global.u64 	%rd6, %rd3;
	shl.b64 	%rd7, %rd1, 2;
	add.s64 	%rd8, %rd5, %rd7;
	ld.global.f32 	%f1, [%rd8];
	add.s64 	%rd9, %rd6, %rd7;
	st.global.f32 	[%rd9], %f1;
	add.f32 	%f2, %f1, %f1;
	st.global.f32 	[%rd8], %f2;
$L__BB0_2:
	ret;

}
	// .globl	_Z10readKernelPfS_m
.visible .entry _Z10readKernelPfS_m(
	.param .u64 .ptr .align 1 _Z10readKernelPfS_m_param_0,
	.param .u64 .ptr .align 1 _Z10readKernelPfS_m_param_1,
	.param .u64 _Z10readKernelPfS_m_param_2
)
{
	.reg .pred 	%p<2>;
	.reg .b32 	%r<5>;
	.reg .b32 	%f<2>;
	.reg .b64 	%rd<10>;

	ld.param.u64 	%rd2, [_Z10readKernelPfS_m_param_0];
	ld.param.u64 	%rd3, [_Z10readKernelPfS_m_param_1];
	ld.param.u64 	%rd4, [_Z10readKernelPfS_m_param_2];
	mov.u32 	%r1, %ctaid.x;
	mov.u32 	%r2, %ntid.x;
	mov.u32 	%r3, %tid.x;
	mad.lo.s32 	%r4, %r1, %r2, %r3;
	cvt.s64.s32 	%rd1, %r4;
	setp.le.u64 	%p1, %rd4, %rd1;
	@%p1 bra 	$L__BB1_2;
	cvta.to.global.u64 	%rd5, %rd2;
	cvta.to.global.u64 	%rd6, %rd3;
	shl.b64 	%rd7, %rd1, 2;
	add.s64 	%rd8, %rd5, %rd7;
	ld.global.f32 	%f1, [%rd8];
	add.s64 	%rd9, %rd6, %rd7;
	st.global.f32 	[%rd9], %f1;
$L__BB1_2:
	ret;

}
	// .globl	_Z11writeKernelPffm
.visible .entry _Z11writeKernelPffm(
	.param .u64 .ptr .align 1 _Z11writeKernelPffm_param_0,
	.param .f32 _Z11writeKernelPffm_param_1,
	.param .u64 _Z11writeKernelPffm_param_2
)
{
	.reg .pred 	%p<2>;
	.reg .b32 	%r<5>;
	.reg .b32 	%f<2>;
	.reg .b64 	%rd<7>;

	ld.param.u64 	%rd2, [_Z11writeKernelPffm_param_0];
	ld.param.f32 	%f1, [_Z11writeKernelPffm_param_1];
	ld.param.u64 	%rd3, [_Z11writeKernelPffm_param_2];
	mov.u32 	%r1, %ctaid.x;
	mov.u32 	%r2, %ntid.x;
	mov.u32 	%r3, %tid.x;
	mad.lo.s32 	%r4, %r1, %r2, %r3;
	cvt.s64.s32 	%rd1, %r4;
	setp.le.u64 	%p1, %rd3, %rd1;
	@%p1 bra 	$L__BB2_2;
	cvta.to.global.u64 	%rd4, %rd2;
	shl.b64 	%rd5, %rd1, 2;
	add.s64 	%rd6, %rd4, %rd5;
	st.global.f32 	[%rd6], %f1;
$L__BB2_2:
	ret;

}


// ===== COMPILED SASS (sm_100) =====

	.target	sm_100

	.elftype	@"ET_EXEC"


//--------------------- .note.nv.tkinfo           --------------------------
	.section	.note.nv.tkinfo,"",@"SHT_NOTE"
	.sectionflags	@"SHF_NOTE_NV_TKINFO"
	.tkinfo
        /*0018*/ 	.word	0x00000002
        /*0030*/ 	.string	""
        /*0030*/ 	.string	"ptxas"
        /*0030*/ 	.string	"Cuda compilation tools, release 13.0, V13.0.88"
        /*0030*/ 	.string	"Build cuda_13.0.r13.0/compiler.36424714_0"
        /*0030*/ 	.string	"-arch sm_100 -m 64 "



//--------------------- .note.nv.cuinfo           --------------------------
	.section	.note.nv.cuinfo,"",@"SHT_NOTE"
	.sectionflags	@"SHF_NOTE_NV_CUINFO"
        /*0018*/ 	.short	0x0002
        /*001a*/ 	.short	0x0064
        /*001c*/ 	.short	0x0082
	.zero		2


//--------------------- .nv.info                  --------------------------
	.section	.nv.info,"",@"SHT_CUDA_INFO"
	.align	4


	//----- nvinfo : EIATTR_REGCOUNT
	.align		4
        /*0000*/ 	.byte	0x04, 0x2f
        /*0002*/ 	.short	(.L_1 - .L_0)
	.align		4
.L_0:
        /*0004*/ 	.word	index@(_Z18readAndWriteKernelPfS_m)
        /*0008*/ 	.word	0x0000000c


	//----- nvinfo : EIATTR_FRAME_SIZE
	.align		4
.L_1:
        /*000c*/ 	.byte	0x04, 0x11
        /*000e*/ 	.short	(.L_3 - .L_2)
	.align		4
.L_2:
        /*0010*/ 	.word	index@(_Z18readAndWriteKernelPfS_m)
        /*0014*/ 	.word	0x00000000


	//----- nvinfo : EIATTR_REGCOUNT
	.align		4
.L_3:
        /*0018*/ 	.byte	0x04, 0x2f
        /*001a*/ 	.short	(.L_5 - .L_4)
	.align		4
.L_4:
        /*001c*/ 	.word	index@(_Z10readKernelPfS_m)
        /*0020*/ 	.word	0x00000008


	//----- nvinfo : EIATTR_FRAME_SIZE
	.align		4
.L_5:
        /*0024*/ 	.byte	0x04, 0x11
        /*0026*/ 	.short	(.L_7 - .L_6)
	.align		4
.L_6:
        /*0028*/ 	.word	index@(_Z10readKernelPfS_m)
        /*002c*/ 	.word	0x00000000


	//----- nvinfo : EIATTR_REGCOUNT
	.align		4
.L_7:
        /*0030*/ 	.byte	0x04, 0x2f
        /*0032*/ 	.short	(.L_9 - .L_8)
	.align		4
.L_8:
        /*0034*/ 	.word	index@(_Z11writeKernelPffm)
        /*0038*/ 	.word	0x00000008


	//----- nvinfo : EIATTR_FRAME_SIZE
	.align		4
.L_9:
        /*003c*/ 	.byte	0x04, 0x11
        /*003e*/ 	.short	(.L_11 - .L_10)
	.align		4
.L_10:
        /*0040*/ 	.word	index@(_Z11writeKernelPffm)
        /*0044*/ 	.word	0x00000000


	//----- nvinfo : EIATTR_MIN_STACK_SIZE
	.align		4
.L_11:
        /*0048*/ 	.byte	0x04, 0x12
        /*004a*/ 	.short	(.L_13 - .L_12)
	.align		4
.L_12:
        /*004c*/ 	.word	index@(_Z11writeKernelPffm)
        /*0050*/ 	.word	0x00000000


	//----- nvinfo : EIATTR_MIN_STACK_SIZE
	.align		4
.L_13:
        /*0054*/ 	.byte	0x04, 0x12
        /*0056*/ 	.short	(.L_15 - .L_14)
	.align		4
.L_14:
        /*0058*/ 	.word	index@(_Z10readKernelPfS_m)
        /*005c*/ 	.word	0x00000000


	//----- nvinfo : EIATTR_MIN_STACK_SIZE
	.align		4
.L_15:
        /*0060*/ 	.byte	0x04, 0x12
        /*0062*/ 	.short	(.L_17 - .L_16)
	.align		4
.L_16:
        /*0064*/ 	.word	index@(_Z18readAndWriteKernelPfS_m)
        /*0068*/ 	.word	0x00000000
.L_17:


//--------------------- .nv.compat                --------------------------
	.section	.nv.compat,"",@"SHT_CUDA_COMPAT_INFO"
	.align	4
        /*0000*/ 	.byte	0x02, 0x09, 0x00, 0x00, 0x02, 0x02, 0x01, 0x00, 0x02, 0x05, 0x05, 0x00, 0x03, 0x07, 0x01, 0x01
        /*0010*/ 	.byte	0x02, 0x03, 0x00, 0x00, 0x02, 0x06, 0x01, 0x00, 0x04, 0x0b, 0x08, 0x00, 0x09, 0x00, 0x00, 0x00
        /*0020*/ 	.byte	0x00, 0x00, 0x00, 0x00


//--------------------- .nv.info._Z11writeKernelPffm --------------------------
	.section	.nv.info._Z11writeKernelPffm,"",@"SHT_CUDA_INFO"
	.sectionflags	@""
	.align	4


	//----- nvinfo : EIATTR_CUDA_API_VERSION
	.align		4
        /*0000*/ 	.byte	0x04, 0x37
        /*0002*/ 	.short	(.L_19 - .L_18)
.L_18:
        /*0004*/ 	.word	0x00000082


	//----- nvinfo : EIATTR_KPARAM_INFO
	.align		4
.L_19:
        /*0008*/ 	.byte	0x04, 0x17
        /*000a*/ 	.short	(.L_21 - .L_20)
.L_20:
        /*000c*/ 	.word	0x00000000
        /*0010*/ 	.short	0x0002
        /*0012*/ 	.short	0x0010
        /*0014*/ 	.byte	0x00, 0xf0, 0x21, 0x00


	//----- nvinfo : EIATTR_KPARAM_INFO
	.align		4
.L_21:
        /*0018*/ 	.byte	0x04, 0x17
        /*001a*/ 	.short	(.L_23 - .L_22)
.L_22:
        /*001c*/ 	.word	0x00000000
        /*0020*/ 	.short	0x0001
        /*0022*/ 	.short	0x0008
        /*0024*/ 	.byte	0x00, 0xf0, 0x11, 0x00


	//----- nvinfo : EIATTR_KPARAM_INFO
	.align		4
.L_23:
        /*0028*/ 	.byte	0x04, 0x17
        /*002a*/ 	.short	(.L_25 - .L_24)
.L_24:
        /*002c*/ 	.word	0x00000000
        /*0030*/ 	.short	0x0000
        /*0032*/ 	.short	0x0000
        /*0034*/ 	.byte	0x00, 0xf5, 0x21, 0x00


	//----- nvinfo : EIATTR_SPARSE_MMA_MASK
	.align		4
.L_25:
        /*0038*/ 	.byte	0x03, 0x50
        /*003a*/ 	.short	0x0000


	//----- nvinfo : EIATTR_MAXREG_COUNT
	.align		4
        /*003c*/ 	.byte	0x03, 0x1b
        /*003e*/ 	.short	0x00ff


	//----- nvinfo : EIATTR_MERCURY_ISA_VERSION
	.align		4
        /*0040*/ 	.byte	0x03, 0x5f
        /*0042*/ 	.short	0x0101


	//----- nvinfo : EIATTR_VRC_CTA_INIT_COUNT
	.align		4
        /*0044*/ 	.byte	0x02, 0x4a
	.zero		1
	.zero		1


	//----- nvinfo : EIATTR_EXIT_INSTR_OFFSETS
	.align		4
        /*0048*/ 	.byte	0x04, 0x1c
        /*004a*/ 	.short	(.L_27 - .L_26)


	//   ....[0]....
.L_26:
        /*004c*/ 	.word	0x00000090


	//   ....[1]....
        /*0050*/ 	.word	0x00000100


	//----- nvinfo : EIATTR_CBANK_PARAM_SIZE
	.align		4
.L_27:
        /*0054*/ 	.byte	0x03, 0x19
        /*0056*/ 	.short	0x0018


	//----- nvinfo : EIATTR_PARAM_CBANK
	.align		4
        /*0058*/ 	.byte	0x04, 0x0a
        /*005a*/ 	.short	(.L_29 - .L_28)
	.align		4
.L_28:
        /*005c*/ 	.word	index@(.nv.constant0._Z11writeKernelPffm)
        /*0060*/ 	.short	0x0380
        /*0062*/ 	.short	0x0018


	//----- nvinfo : EIATTR_SW_WAR
	.align		4
.L_29:
        /*0064*/ 	.byte	0x04, 0x36
        /*0066*/ 	.short	(.L_31 - .L_30)
.L_30:
        /*0068*/ 	.word	0x00000008
.L_31:


//--------------------- .nv.info._Z10readKernelPfS_m --------------------------
	.section	.nv.info._Z10readKernelPfS_m,"",@"SHT_CUDA_INFO"
	.sectionflags	@""
	.align	4


	//----- nvinfo : EIATTR_CUDA_API_VERSION
	.align		4
        /*0000*/ 	.byte	0x04, 0x37
        /*0002*/ 	.short	(.L_33 - .L_32)
.L_32:
        /*0004*/ 	.word	0x00000082


	//----- nvinfo : EIATTR_KPARAM_INFO
	.align		4
.L_33:
        /*0008*/ 	.byte	0x04, 0x17
        /*000a*/ 	.short	(.L_35 - .L_34)
.L_34:
        /*000c*/ 	.word	0x00000000
        /*0010*/ 	.short	0x0002
        /*0012*/ 	.short	0x0010
        /*0014*/ 	.byte	0x00, 0xf0, 0x21, 0x00


	//----- nvinfo : EIATTR_KPARAM_INFO
	.align		4
.L_35:
        /*0018*/ 	.byte	0x04, 0x17
        /*001a*/ 	.short	(.L_37 - .L_36)
.L_36:
        /*001c*/ 	.word	0x00000000
        /*0020*/ 	.short	0x0001
        /*0022*/ 	.short	0x0008
        /*0024*/ 	.byte	0x00, 0xf5, 0x21, 0x00


	//----- nvinfo : EIATTR_KPARAM_INFO
	.align		4
.L_37:
        /*0028*/ 	.byte	0x04, 0x17
        /*002a*/ 	.short	(.L_39 - .L_38)
.L_38:
        /*002c*/ 	.word	0x00000000
        /*0030*/ 	.short	0x0000
        /*0032*/ 	.short	0x0000
        /*0034*/ 	.byte	0x00, 0xf5, 0x21, 0x00


	//----- nvinfo : EIATTR_SPARSE_MMA_MASK
	.align		4
.L_39:
        /*0038*/ 	.byte	0x03, 0x50
        /*003a*/ 	.short	0x0000


	//----- nvinfo : EIATTR_MAXREG_COUNT
	.align		4
        /*003c*/ 	.byte	0x03, 0x1b
        /*003e*/ 	.short	0x00ff


	//----- nvinfo : EIATTR_MERCURY_ISA_VERSION
	.align		4
        /*0040*/ 	.byte	0x03, 0x5f
        /*0042*/ 	.short	0x0101


	//----- nvinfo : EIATTR_VRC_CTA_INIT_COUNT
	.align		4
        /*0044*/ 	.byte	0x02, 0x4a
	.zero		1
	.zero		1


	//----- nvinfo : EIATTR_EXIT_INSTR_OFFSETS
	.align		4
        /*0048*/ 	.byte	0x04, 0x1c
        /*004a*/ 	.short	(.L_41 - .L_40)


	//   ....[0]....
.L_40:
        /*004c*/ 	.word	0x00000090


	//   ....[1]....
        /*0050*/ 	.word	0x00000140


	//----- nvinfo : EIATTR_CBANK_PARAM_SIZE
	.align		4
.L_41:
        /*0054*/ 	.byte	0x03, 0x19
        /*0056*/ 	.short	0x0018


	//----- nvinfo : EIATTR_PARAM_CBANK
	.align		4
        /*0058*/ 	.byte	0x04, 0x0a
        /*005a*/ 	.short	(.L_43 - .L_42)
	.align		4
.L_42:
        /*005c*/ 	.word	index@(.nv.constant0._Z10readKernelPfS_m)
        /*0060*/ 	.short	0x0380
        /*0062*/ 	.short	0x0018


	//----- nvinfo : EIATTR_SW_WAR
	.align		4
.L_43:
        /*0064*/ 	.byte	0x04, 0x36
        /*0066*/ 	.short	(.L_45 - .L_44)
.L_44:
        /*0068*/ 	.word	0x00000008
.L_45:


//--------------------- .nv.info._Z18readAndWriteKernelPfS_m --------------------------
	.section	.nv.info._Z18readAndWriteKernelPfS_m,"",@"SHT_CUDA_INFO"
	.sectionflags	@""
	.align	4


	//----- nvinfo : EIATTR_CUDA_API_VERSION
	.align		4
        /*0000*/ 	.byte	0x04, 0x37
        /*0002*/ 	.short	(.L_47 - .L_46)
.L_46:
        /*0004*/ 	.word	0x00000082


	//----- nvinfo : EIATTR_KPARAM_INFO
	.align		4
.L_47:
        /*0008*/ 	.byte	0x04, 0x17
        /*000a*/ 	.short	(.L_49 - .L_48)
.L_48:
        /*000c*/ 	.word	0x00000000
        /*0010*/ 	.short	0x0002
        /*0012*/ 	.short	0x0010
        /*0014*/ 	.byte	0x00, 0xf0, 0x21, 0x00


	//----- nvinfo : EIATTR_KPARAM_INFO
	.align		4
.L_49:
        /*0018*/ 	.byte	0x04, 0x17
        /*001a*/ 	.short	(.L_51 - .L_50)
.L_50:
        /*001c*/ 	.word	0x00000000
        /*0020*/ 	.short	0x0001
        /*0022*/ 	.short	0x0008
        /*0024*/ 	.byte	0x00, 0xf5, 0x21, 0x00


	//----- nvinfo : EIATTR_KPARAM_INFO
	.align		4
.L_51:
        /*0028*/ 	.byte	0x04, 0x17
        /*002a*/ 	.short	(.L_53 - .L_52)
.L_52:
        /*002c*/ 	.word	0x00000000
        /*0030*/ 	.short	0x0000
        /*0032*/ 	.short	0x0000
        /*0034*/ 	.byte	0x00, 0xf5, 0x21, 0x00


	//----- nvinfo : EIATTR_SPARSE_MMA_MASK
	.align		4
.L_53:
        /*0038*/ 	.byte	0x03, 0x50
        /*003a*/ 	.short	0x0000


	//----- nvinfo : EIATTR_MAXREG_COUNT
	.align		4
        /*003c*/ 	.byte	0x03, 0x1b
        /*003e*/ 	.short	0x00ff


	//----- nvinfo : EIATTR_MERCURY_ISA_VERSION
	.align		4
        /*0040*/ 	.byte	0x03, 0x5f
        /*0042*/ 	.short	0x0101


	//----- nvinfo : EIATTR_VRC_CTA_INIT_COUNT
	.align		4
        /*0044*/ 	.byte	0x02, 0x4a
	.zero		1
	.zero		1


	//----- nvinfo : EIATTR_EXIT_INSTR_OFFSETS
	.align		4
        /*0048*/ 	.byte	0x04, 0x1c
        /*004a*/ 	.short	(.L_55 - .L_54)


	//   ....[0]....
.L_54:
        /*004c*/ 	.word	0x00000090


	//   ....[1]....
        /*0050*/ 	.word	0x00000160


	//----- nvinfo : EIATTR_CBANK_PARAM_SIZE
	.align		4
.L_55:
        /*0054*/ 	.byte	0x03, 0x19
        /*0056*/ 	.short	0x0018


	//----- nvinfo : EIATTR_PARAM_CBANK
	.align		4
        /*0058*/ 	.byte	0x04, 0x0a
        /*005a*/ 	.short	(.L_57 - .L_56)
	.align		4
.L_56:
        /*005c*/ 	.word	index@(.nv.constant0._Z18readAndWriteKernelPfS_m)
        /*0060*/ 	.short	0x0380
        /*0062*/ 	.short	0x0018


	//----- nvinfo : EIATTR_SW_WAR
	.align		4
.L_57:
        /*0064*/ 	.byte	0x04, 0x36
        /*0066*/ 	.short	(.L_59 - .L_58)
.L_58:
        /*0068*/ 	.word	0x00000008
.L_59:


//--------------------- .nv.callgraph             --------------------------
	.section	.nv.callgraph,"",@"SHT_CUDA_CALLGRAPH"
	.align	4
	.sectionentsize	8
	.align		4
        /*0000*/ 	.word	0x00000000
	.align		4
        /*0004*/ 	.word	0xffffffff
	.align		4
        /*0008*/ 	.word	0x00000000
	.align		4
        /*000c*/ 	.word	0xfffffffe
	.align		4
        /*0010*/ 	.word	0x00000000
	.align		4
        /*0014*/ 	.word	0xfffffffd
	.align		4
        /*0018*/ 	.word	0x00000000
	.align		4
        /*001c*/ 	.word	0xfffffffc


//--------------------- .text._Z11writeKernelPffm --------------------------
	.section	.text._Z11writeKernelPffm,"ax",@progbits
	.align	128
        .global         _Z11writeKernelPffm
        .type           _Z11writeKernelPffm,@function
        .size           _Z11writeKernelPffm,(.L_x_3 - _Z11writeKernelPffm)
        .other          _Z11writeKernelPffm,@"STO_CUDA_ENTRY STV_DEFAULT"
_Z11writeKernelPffm:
.text._Z11writeKernelPffm:
[----:B------:R-:W-:Y:S01]  /*0000*/  LDC R1, c[0x0][0x37c] ;  /* 0x0000df00ff017b82 */ /* 0x000fe20000000800 */
[----:B------:R-:W0:Y:S07]  /*0010*/  S2R R3, SR_TID.X ;  /* 0x0000000000037919 */ /* 0x000e2e0000002100 */
[----:B------:R-:W0:Y:S01]  /*0020*/  S2UR UR4, SR_CTAID.X ;  /* 0x00000000000479c3 */ /* 0x000e220000002500 */
[----:B------:R-:W1:Y:S07]  /*0030*/  LDCU.64 UR6, c[0x0][0x390] ;  /* 0x00007200ff0677ac */ /* 0x000e6e0008000a00 */
[----:B------:R-:W0:Y:S02]  /*0040*/  LDC R0, c[0x0][0x360] ;  /* 0x0000d800ff007b82 */ /* 0x000e240000000800 */
[----:B0-----:R-:W-:-:S05]  /*0050*/  IMAD R0, R0, UR4, R3 ;  /* 0x0000000400007c24 */ /* 0x001fca000f8e0203 */
[----:B-1----:R-:W-:Y:S02]  /*0060*/  ISETP.GE.U32.AND P0, PT, R0, UR6, PT ;  /* 0x0000000600007c0c */ /* 0x002fe4000bf06070 */
[----:B------:R-:W-:-:S04]  /*0070*/  SHF.R.S32.HI R3, RZ, 0x1f, R0 ;  /* 0x0000001fff037819 */ /* 0x000fc80000011400 */
[----:B------:R-:W-:-:S13]  /*0080*/  ISETP.GE.U32.AND.EX P0, PT, R3, UR7, PT, P0 ;  /* 0x0000000703007c0c */ /* 0x000fda000bf06100 */
[----:B------:R-:W-:Y:S05]  /*0090*/  @P0 EXIT ;  /* 0x000000000000094d */ /* 0x000fea0003800000 */
[----:B------:R-:W0:Y:S01]  /*00a0*/  LDCU.64 UR6, c[0x0][0x380] ;  /* 0x00007000ff0677ac */ /* 0x000e220008000a00 */
[----:B------:R-:W1:Y:S01]  /*00b0*/  LDC R5, c[0x0][0x388] ;  /* 0x0000e200ff057b82 */ /* 0x000e620000000800 */
[----:B------:R-:W1:Y:S01]  /*00c0*/  LDCU.64 UR4, c[0x0][0x358] ;  /* 0x00006b00ff0477ac */ /* 0x000e620008000a00 */
[----:B0-----:R-:W-:-:S04]  /*00d0*/  LEA R2, P0, R0, UR6, 0x2 ;  /* 0x0000000600027c11 */ /* 0x001fc8000f8010ff */
[----:B------:R-:W-:-:S05]  /*00e0*/  LEA.HI.X R3, R0, UR7, R3, 0x2, P0 ;  /* 0x0000000700037c11 */ /* 0x000fca00080f1403 */
[----:B-1----:R-:W-:Y:S01]  /*00f0*/  STG.E desc[UR4][R2.64], R5 ;  /* 0x0000000502007986 */ /* 0x002fe2000c101904 */
[----:B------:R-:W-:Y:S05]  /*0100*/  EXIT ;  /* 0x000000000000794d */ /* 0x000fea0003800000 */
.L_x_0:
[----:B------:R-:W-:-:S00]  /*0110*/  BRA `(.L_x_0) ;  /* 0xfffffffc00fc7947 */ /* 0x000fc0000383ffff */
[----:B------:R-:W-:-:S00]  /*0120*/  NOP ;  /* 0x0000000000007918 */ /* 0x000fc00000000000 */
        /* <DEDUP_REMOVED lines=13> */
.L_x_3:


//--------------------- .text._Z10readKernelPfS_m --------------------------
	.section	.text._Z10readKernelPfS_m,"ax",@progbits
	.align	128
        .global         _Z10readKernelPfS_m
        .type           _Z10readKernelPfS_m,@function
        .size           _Z10readKernelPfS_m,(.L_x_4 - _Z10readKernelPfS_m)
        .other          _Z10readKernelPfS_m,@"STO_CUDA_ENTRY STV_DEFAULT"
_Z10readKernelPfS_m:
.text._Z10readKernelPfS_m:
        /* <DEDUP_REMOVED lines=10> */
[----:B------:R-:W0:Y:S01]  /*00a0*/  LDCU.128 UR8, c[0x0][0x380] ;  /* 0x00007000ff0877ac */ /* 0x000e220008000c00 */
[C---:B------:R-:W-:Y:S01]  /*00b0*/  IMAD.SHL.U32 R4, R0.reuse, 0x4, RZ ;  /* 0x0000000400047824 */ /* 0x040fe200078e00ff */
[----:B------:R-:W-:Y:S01]  /*00c0*/  SHF.L.U64.HI R0, R0, 0x2, R3 ;  /* 0x0000000200007819 */ /* 0x000fe20000010203 */
[----:B------:R-:W1:Y:S03]  /*00d0*/  LDCU.64 UR4, c[0x0][0x358] ;  /* 0x00006b00ff0477ac */ /* 0x000e660008000a00 */
[----:B0-----:R-:W-:-:S04]  /*00e0*/  IADD3 R2, P0, PT, R4, UR8, RZ ;  /* 0x0000000804027c10 */ /* 0x001fc8000ff1e0ff */
[----:B------:R-:W-:-:S06]  /*00f0*/  IADD3.X R3, PT, PT, R0, UR9, RZ, P0, !PT ;  /* 0x0000000900037c10 */ /* 0x000fcc00087fe4ff */
[----:B-1----:R-:W2:Y:S01]  /*0100*/  LDG.E R3, desc[UR4][R2.64] ;  /* 0x0000000402037981 */ /* 0x002ea2000c1e1900 */
[----:B------:R-:W-:-:S04]  /*0110*/  IADD3 R4, P0, PT, R4, UR10, RZ ;  /* 0x0000000a04047c10 */ /* 0x000fc8000ff1e0ff */
[----:B------:R-:W-:-:S05]  /*0120*/  IADD3.X R5, PT, PT, R0, UR11, RZ, P0, !PT ;  /* 0x0000000b00057c10 */ /* 0x000fca00087fe4ff */
[----:B--2---:R-:W-:Y:S01]  /*0130*/  STG.E desc[UR4][R4.64], R3 ;  /* 0x0000000304007986 */ /* 0x004fe2000c101904 */
[----:B------:R-:W-:Y:S05]  /*0140*/  EXIT ;  /* 0x000000000000794d */ /* 0x000fea0003800000 */
.L_x_1:
        /* <DEDUP_REMOVED lines=11> */
.L_x_4:


//--------------------- .text._Z18readAndWriteKernelPfS_m --------------------------
	.section	.text._Z18readAndWriteKernelPfS_m,"ax",@progbits
	.align	128
        .global         _Z18readAndWriteKernelPfS_m
        .type           _Z18readAndWriteKernelPfS_m,@function
        .size           _Z18readAndWriteKernelPfS_m,(.L_x_5 - _Z18readAndWriteKernelPfS_m)
        .other          _Z18readAndWriteKernelPfS_m,@"STO_CUDA_ENTRY STV_DEFAULT"
_Z18readAndWriteKernelPfS_m:
.text._Z18readAndWriteKernelPfS_m:
        /* <DEDUP_REMOVED lines=15> */
[----:B------:R-:W-:-:S05]  /*00f0*/  IADD3.X R3, PT, PT, R0, UR9, RZ, P0, !PT ;  /* 0x0000000900037c10 */ /* 0x000fca00087fe4ff */
[----:B-1----:R-:W2:Y:S01]  /*0100*/  LDG.E R7, desc[UR4][R2.64] ;  /* 0x0000000402077981 */ /* 0x002ea2000c1e1900 */
[----:B------:R-:W-:-:S04]  /*0110*/  IADD3 R4, P0, PT, R4, UR10, RZ ;  /* 0x0000000a04047c10 */ /* 0x000fc8000ff1e0ff */
[----:B------:R-:W-:Y:S01]  /*0120*/  IADD3.X R5, PT, PT, R0, UR11, RZ, P0, !PT ;  /* 0x0000000b00057c10 */ /* 0x000fe200087fe4ff */
[----:B--2---:R-:W-:-:S04]  /*0130*/  FADD R9, R7, R7 ;  /* 0x0000000707097221 */ /* 0x004fc80000000000 */
[----:B------:R-:W-:Y:S04]  /*0140*/  STG.E desc[UR4][R4.64], R7 ;  /* 0x0000000704007986 */ /* 0x000fe8000c101904 */
[----:B------:R-:W-:Y:S01]  /*0150*/  STG.E desc[UR4][R2.64], R9 ;  /* 0x0000000902007986 */ /* 0x000fe2000c101904 */
[----:B------:R-:W-:Y:S05]  /*0160*/  EXIT ;  /* 0x000000000000794d */ /* 0x000fea0003800000 */
.L_x_2:
        /* <DEDUP_REMOVED lines=9> */
.L_x_5:


//--------------------- .nv.shared.reserved.0     --------------------------
	.section	.nv.shared.reserved.0,"aw",@nobits
	.weak		__nv_reservedSMEM_offset_0_alias
	.size		__nv_reservedSMEM_offset_0_alias, 0, 64
	.other		__nv_reservedSMEM_offset_0_alias,@"STO_CUDA_RESERVED_SHARED STV_DEFAULT"
__nv_reservedSMEM_offset_0_alias:
	.zero		0
	.zero		64


//--------------------- .nv.constant0._Z11writeKernelPffm --------------------------
	.section	.nv.constant0._Z11writeKernelPffm,"a",@progbits
	.sectionflags	@""
	.align	4
.nv.constant0._Z11writeKernelPffm:
	.zero		920


//--------------------- .nv.constant0._Z10readKernelPfS_m --------------------------
	.section	.nv.constant0._Z10readKernelPfS_m,"a",@progbits
	.sectionflags	@""
	.align	4
.nv.constant0._Z10readKernelPfS_m:
	.zero		920


//--------------------- .nv.constant0._Z18readAndWriteKernelPfS_m --------------------------
	.section	.nv.constant0._Z18readAndWriteKernelPfS_m,"a",@progbits
	.sectionflags	@""
	.align	4
.nv.constant0._Z18readAndWriteKernelPfS_m:
	.zero		920


//--------------------- SYMBOLS --------------------------

	.type		.nv.reservedSmem.offset0,@object
	.size		.nv.reservedSmem.offset0,0x4
